//
// Generated by NVIDIA NVVM Compiler
//
// Compiler Build ID: CL-36424714
// Cuda compilation tools, release 13.0, V13.0.88
// Based on NVVM 20.0.0
//

.version 9.0
.target sm_100
.address_size 64

	// .globl	_Z7encryptPcS_
.extern .func  (.param .b32 func_retval0) vprintf
(
	.param .b64 vprintf_param_0,
	.param .b64 vprintf_param_1
)
;
.global .align 1 .b8 $str[48] = {69, 110, 111, 117, 110, 116, 101, 114, 101, 100, 32, 99, 104, 97, 114, 97, 99, 116, 101, 114, 32, 111, 117, 116, 115, 105, 100, 101, 32, 111, 102, 32, 112, 114, 105, 110, 116, 97, 98, 108, 101, 32, 114, 97, 110, 103, 101};

.visible .entry _Z7encryptPcS_(
	.param .u64 .ptr .align 1 _Z7encryptPcS__param_0,
	.param .u64 .ptr .align 1 _Z7encryptPcS__param_1
)
{
	.reg .pred 	%p<3>;
	.reg .b16 	%rs<12>;
	.reg .b32 	%r<7>;
	.reg .b64 	%rd<11>;

	ld.param.u64 	%rd2, [_Z7encryptPcS__param_0];
	ld.param.u64 	%rd1, [_Z7encryptPcS__param_1];
	cvta.to.global.u64 	%rd3, %rd2;
	mov.u32 	%r2, %ctaid.x;
	mov.u32 	%r3, %ntid.x;
	mov.u32 	%r4, %tid.x;
	mad.lo.s32 	%r1, %r2, %r3, %r4;
	cvt.s64.s32 	%rd4, %r1;
	add.s64 	%rd5, %rd3, %rd4;
	ld.global.s8 	%rs1, [%rd5];
	setp.gt.s16 	%p1, %rs1, 31;
	@%p1 bra 	$L__BB0_2;
	mov.u64 	%rd6, $str;
	cvta.global.u64 	%rd7, %rd6;
	{ // callseq 0, 0
	.param .b64 param0;
	st.param.b64 	[param0], %rd7;
	.param .b64 param1;
	st.param.b64 	[param1], 0;
	.param .b32 retval0;
	call.uni (retval0), 
	vprintf, 
	(
	param0, 
	param1
	);
	ld.param.b32 	%r5, [retval0];
	} // callseq 0
$L__BB0_2:
	cvta.to.global.u64 	%rd9, %rd1;
	add.s16 	%rs2, %rs1, -27;
	mul.hi.s16 	%rs3, %rs2, 10923;
	shr.u16 	%rs4, %rs3, 15;
	shr.u16 	%rs5, %rs3, 4;
	add.s16 	%rs6, %rs5, %rs4;
	mul.lo.s16 	%rs7, %rs6, 96;
	sub.s16 	%rs8, %rs2, %rs7;
	setp.lt.s16 	%p2, %rs8, 0;
	add.s16 	%rs9, %rs8, 96;
	selp.b16 	%rs10, %rs9, %rs8, %p2;
	add.s16 	%rs11, %rs10, 32;
	add.s64 	%rd10, %rd9, %rd4;
	st.global.u8 	[%rd10], %rs11;
	ret;

}


// ===== COMPILED SASS (sm_100) =====

	.target	sm_100

	.elftype	@"ET_EXEC"


//--------------------- .note.nv.tkinfo           --------------------------
	.section	.note.nv.tkinfo,"",@"SHT_NOTE"
	.sectionflags	@"SHF_NOTE_NV_TKINFO"
	.tkinfo
        /*0018*/ 	.word	0x00000002
        /*0030*/ 	.string	""
        /*0030*/ 	.string	"ptxas"
        /*0030*/ 	.string	"Cuda compilation tools, release 13.0, V13.0.88"
        /*0030*/ 	.string	"Build cuda_13.0.r13.0/compiler.36424714_0"
        /*0030*/ 	.string	"-arch sm_100 -m 64 "



//--------------------- .note.nv.cuinfo           --------------------------
	.section	.note.nv.cuinfo,"",@"SHT_NOTE"
	.sectionflags	@"SHF_NOTE_NV_CUINFO"
        /*0018*/ 	.short	0x0002
        /*001a*/ 	.short	0x0064
        /*001c*/ 	.short	0x0082
	.zero		2


//--------------------- .nv.info                  --------------------------
	.section	.nv.info,"",@"SHT_CUDA_INFO"
	.align	4


	//----- nvinfo : EIATTR_REGCOUNT
	.align		4
        /*0000*/ 	.byte	0x04, 0x2f
        /*0002*/ 	.short	(.L_2 - .L_1)
	.align		4
.L_1:
        /*0004*/ 	.word	index@(_Z7encryptPcS_)
        /*0008*/ 	.word	0x00000018


	//----- nvinfo : EIATTR_FRAME_SIZE
	.align		4
.L_2:
        /*000c*/ 	.byte	0x04, 0x11
        /*000e*/ 	.short	(.L_4 - .L_3)
	.align		4
.L_3:
        /*0010*/ 	.word	index@(_Z7encryptPcS_)
        /*0014*/ 	.word	0x00000000


	//----- nvinfo : EIATTR_MIN_STACK_SIZE
	.align		4
.L_4:
        /*0018*/ 	.byte	0x04, 0x12
        /*001a*/ 	.short	(.L_6 - .L_5)
	.align		4
.L_5:
        /*001c*/ 	.word	index@(_Z7encryptPcS_)
        /*0020*/ 	.word	0x00000000
.L_6:


//--------------------- .nv.compat                --------------------------
	.section	.nv.compat,"",@"SHT_CUDA_COMPAT_INFO"
	.align	4
        /*0000*/ 	.byte	0x02, 0x09, 0x00, 0x00, 0x02, 0x02, 0x01, 0x00, 0x02, 0x05, 0x05, 0x00, 0x03, 0x07, 0x01, 0x01
        /*0010*/ 	.byte	0x02, 0x03, 0x00, 0x00, 0x02, 0x06, 0x01, 0x00, 0x04, 0x0b, 0x08, 0x00, 0x09, 0x00, 0x00, 0x00
        /*0020*/ 	.byte	0x00, 0x00, 0x00, 0x00


//--------------------- .nv.info._Z7encryptPcS_   --------------------------
	.section	.nv.info._Z7encryptPcS_,"",@"SHT_CUDA_INFO"
	.sectionflags	@""
	.align	4


	//----- nvinfo : EIATTR_CUDA_API_VERSION
	.align		4
        /*0000*/ 	.byte	0x04, 0x37
        /*0002*/ 	.short	(.L_8 - .L_7)
.L_7:
        /*0004*/ 	.word	0x00000082


	//----- nvinfo : EIATTR_KPARAM_INFO
	.align		4
.L_8:
        /*0008*/ 	.byte	0x04, 0x17
        /*000a*/ 	.short	(.L_10 - .L_9)
.L_9:
        /*000c*/ 	.word	0x00000000
        /*0010*/ 	.short	0x0001
        /*0012*/ 	.short	0x0008
        /*0014*/ 	.byte	0x00, 0xf5, 0x21, 0x00


	//----- nvinfo : EIATTR_KPARAM_INFO
	.align		4
.L_10:
        /*0018*/ 	.byte	0x04, 0x17
        /*001a*/ 	.short	(.L_12 - .L_11)
.L_11:
        /*001c*/ 	.word	0x00000000
        /*0020*/ 	.short	0x0000
        /*0022*/ 	.short	0x0000
        /*0024*/ 	.byte	0x00, 0xf5, 0x21, 0x00


	//----- nvinfo : EIATTR_SPARSE_MMA_MASK
	.align		4
.L_12:
        /*0028*/ 	.byte	0x03, 0x50
        /*002a*/ 	.short	0x0000


	//----- nvinfo : EIATTR_MAXREG_COUNT
	.align		4
        /*002c*/ 	.byte	0x03, 0x1b
        /*002e*/ 	.short	0x00ff


	//----- nvinfo : EIATTR_EXTERNS
	.align		4
        /*0030*/ 	.byte	0x04, 0x0f
        /*0032*/ 	.short	(.L_14 - .L_13)


	//   ....[0]....
	.align		4
.L_13:
        /*0034*/ 	.word	index@(vprintf)


	//----- nvinfo : EIATTR_MERCURY_ISA_VERSION
	.align		4
.L_14:
        /*0038*/ 	.byte	0x03, 0x5f
        /*003a*/ 	.short	0x0101


	//----- nvinfo : EIATTR_VRC_CTA_INIT_COUNT
	.align		4
        /*003c*/ 	.byte	0x02, 0x4a
	.zero		1
	.zero		1


	//----- nvinfo : EIATTR_SYSCALL_OFFSETS
	.align		4
        /*0040*/ 	.byte	0x04, 0x46
        /*0042*/ 	.short	(.L_16 - .L_15)


	//   ....[0]....
.L_15:
        /*0044*/ 	.word	0x00000150


	//----- nvinfo : EIATTR_EXIT_INSTR_OFFSETS
	.align		4
.L_16:
        /*0048*/ 	.byte	0x04, 0x1c
        /*004a*/ 	.short	(.L_18 - .L_17)


	//   ....[0]....
.L_17:
        /*004c*/ 	.word	0x000002b0


	//----- nvinfo : EIATTR_CRS_STACK_SIZE
	.align		4
.L_18:
        /*0050*/ 	.byte	0x04, 0x1e
        /*0052*/ 	.short	(.L_20 - .L_19)
.L_19:
        /*0054*/ 	.word	0x00000000


	//----- nvinfo : EIATTR_CBANK_PARAM_SIZE
	.align		4
.L_20:
        /*0058*/ 	.byte	0x03, 0x19
        /*005a*/ 	.short	0x0010


	//----- nvinfo : EIATTR_PARAM_CBANK
	.align		4
        /*005c*/ 	.byte	0x04, 0x0a
        /*005e*/ 	.short	(.L_22 - .L_21)
	.align		4
.L_21:
        /*0060*/ 	.word	index@(.nv.constant0._Z7encryptPcS_)
        /*0064*/ 	.short	0x0380
        /*0066*/ 	.short	0x0010


	//----- nvinfo : EIATTR_SW_WAR
	.align		4
.L_22:
        /*0068*/ 	.byte	0x04, 0x36
        /*006a*/ 	.short	(.L_24 - .L_23)
.L_23:
        /*006c*/ 	.word	0x00000008
.L_24:


//--------------------- .nv.callgraph             --------------------------
	.section	.nv.callgraph,"",@"SHT_CUDA_CALLGRAPH"
	.align	4
	.sectionentsize	8
	.align		4
        /*0000*/ 	.word	0x00000000
	.align		4
        /*0004*/ 	.word	0xffffffff
	.align		4
        /*0008*/ 	.word	index@(_Z7encryptPcS_)
	.align		4
        /*000c*/ 	.word	index@(vprintf)
	.align		4
        /*0010*/ 	.word	0x00000000
	.align		4
        /*0014*/ 	.word	0xfffffffe
	.align		4
        /*0018*/ 	.word	0x00000000
	.align		4
        /*001c*/ 	.word	0xfffffffd
	.align		4
        /*0020*/ 	.word	0x00000000
	.align		4
        /*0024*/ 	.word	0xfffffffc


//--------------------- .nv.constant4             --------------------------
	.section	.nv.constant4,"a",@progbits
	.align	8
	.align		8
.nv.constant4:
        /*0000*/ 	.dword	vprintf
	.align		8
        /*0008*/ 	.dword	$str


//--------------------- .text._Z7encryptPcS_      --------------------------
	.section	.text._Z7encryptPcS_,"ax",@progbits
	.align	128
        .global         _Z7encryptPcS_
        .type           _Z7encryptPcS_,@function
        .size           _Z7encryptPcS_,(.L_x_3 - _Z7encryptPcS_)
        .other          _Z7encryptPcS_,@"STO_CUDA_ENTRY STV_DEFAULT"
_Z7encryptPcS_:
.text._Z7encryptPcS_:
[----:B------:R-:W0:Y:S01]  /*0000*/  LDC R1, c[0x0][0x37c] ;  /* 0x0000df00ff017b82 */ /* 0x000e220000000800 */
[----:B------:R-:W1:Y:S07]  /*0010*/  S2R R3, SR_TID.X ;  /* 0x0000000000037919 */ /* 0x000e6e0000002100 */
[----:B------:R-:W1:Y:S01]  /*0020*/  S2UR UR4, SR_CTAID.X ;  /* 0x00000000000479c3 */ /* 0x000e620000002500 */
[----:B------:R-:W2:Y:S01]  /*0030*/  LDCU.64 UR6, c[0x0][0x380] ;  /* 0x00007000ff0677ac */ /* 0x000ea20008000a00 */
[----:B------:R-:W3:Y:S06]  /*0040*/  LDCU.64 UR36, c[0x0][0x358] ;  /* 0x00006b00ff2477ac */ /* 0x000eec0008000a00 */
[----:B------:R-:W1:Y:S02]  /*0050*/  LDC R16, c[0x0][0x360] ;  /* 0x0000d800ff107b82 */ /* 0x000e640000000800 */
[----:B-1----:R-:W-:-:S05]  /*0060*/  IMAD R16, R16, UR4, R3 ;  /* 0x0000000410107c24 */ /* 0x002fca000f8e0203 */
[----:B------:R-:W-:Y:S02]  /*0070*/  SHF.R.S32.HI R18, RZ, 0x1f, R16 ;  /* 0x0000001fff127819 */ /* 0x000fe40000011410 */
[----:B--2---:R-:W-:-:S04]  /*0080*/  IADD3 R2, P0, PT, R16, UR6, RZ ;  /* 0x0000000610027c10 */ /* 0x004fc8000ff1e0ff */
[----:B------:R-:W-:-:S05]  /*0090*/  IADD3.X R3, PT, PT, R18, UR7, RZ, P0, !PT ;  /* 0x0000000712037c10 */ /* 0x000fca00087fe4ff */
[----:B---3--:R-:W2:Y:S01]  /*00a0*/  LDG.E.S8 R17, desc[UR36][R2.64] ;  /* 0x0000002402117981 */ /* 0x008ea2000c1e1300 */
[----:B------:R-:W-:Y:S01]  /*00b0*/  BSSY.RECONVERGENT B6, `(.L_x_0) ;  /* 0x000000b000067945 */ /* 0x000fe20003800200 */
[----:B--2---:R-:W-:-:S13]  /*00c0*/  ISETP.GT.AND P0, PT, R17, 0x1f, PT ;  /* 0x0000001f1100780c */ /* 0x004fda0003f04270 */
[----:B0-----:R-:W-:Y:S05]  /*00d0*/  @P0 BRA `(.L_x_1) ;  /* 0x0000000000200947 */ /* 0x001fea0003800000 */
[----:B------:R-:W-:Y:S01]  /*00e0*/  MOV R0, 0x0 ;  /* 0x0000000000007802 */ /* 0x000fe20000000f00 */
[----:B------:R-:W0:Y:S01]  /*00f0*/  LDCU.64 UR4, c[0x4][0x8] ;  /* 0x01000100ff0477ac */ /* 0x000e220008000a00 */
[----:B------:R-:W-:Y:S02]  /*0100*/  CS2R R6, SRZ ;  /* 0x0000000000067805 */ /* 0x000fe4000001ff00 */
[----:B------:R1:W2:Y:S01]  /*0110*/  LDC.64 R2, c[0x4][R0] ;  /* 0x0100000000027b82 */ /* 0x0002a20000000a00 */
[----:B0-----:R-:W-:Y:S02]  /*0120*/  IMAD.U32 R4, RZ, RZ, UR4 ;  /* 0x00000004ff047e24 */ /* 0x001fe4000f8e00ff */
[----:B-1----:R-:W-:-:S07]  /*0130*/  IMAD.U32 R5, RZ, RZ, UR5 ;  /* 0x00000005ff057e24 */ /* 0x002fce000f8e00ff */
[----:B------:R-:W-:-:S07]  /*0140*/  LEPC R20, `(.L_x_1) ;  /* 0x000000001014794e */ /* 0x000fce0000000000 */
[----:B--2---:R-:W-:Y:S05]  /*0150*/  CALL.ABS.NOINC R2 ;  /* 0x0000000002007343 */ /* 0x004fea0003c00000 */
.L_x_1:
[----:B------:R-:W-:Y:S05]  /*0160*/  BSYNC.RECONVERGENT B6 ;  /* 0x0000000000067941 */ /* 0x000fea0003800200 */
.L_x_0:
[----:B------:R-:W-:Y:S01]  /*0170*/  VIADD R17, R17, 0xffffffe5 ;  /* 0xffffffe511117836 */ /* 0x000fe20000000000 */
[----:B------:R-:W0:Y:S04]  /*0180*/  LDCU.64 UR4, c[0x0][0x388] ;  /* 0x00007100ff0477ac */ /* 0x000e280008000a00 */
[----:B------:R-:W-:-:S05]  /*0190*/  PRMT R0, R17, 0x9910, RZ ;  /* 0x0000991011007816 */ /* 0x000fca00000000ff */
[----:B------:R-:W-:-:S05]  /*01a0*/  IMAD R0, R0, 0x2aab, RZ ;  /* 0x00002aab00007824 */ /* 0x000fca00078e02ff */
[----:B------:R-:W-:-:S04]  /*01b0*/  SHF.R.S32.HI R0, RZ, 0x10, R0 ;  /* 0x00000010ff007819 */ /* 0x000fc80000011400 */
[----:B------:R-:W-:Y:S02]  /*01c0*/  LOP3.LUT R3, R0, 0xffff, RZ, 0xc0, !PT ;  /* 0x0000ffff00037812 */ /* 0x000fe400078ec0ff */
[----:B0-----:R-:W-:Y:S02]  /*01d0*/  IADD3 R16, P1, PT, R16, UR4, RZ ;  /* 0x0000000410107c10 */ /* 0x001fe4000ff3e0ff */
[----:B------:R-:W-:-:S04]  /*01e0*/  SHF.R.U32.HI R0, RZ, 0xf, R3 ;  /* 0x0000000fff007819 */ /* 0x000fc80000011603 */
[----:B------:R-:W-:-:S04]  /*01f0*/  LEA.HI R0, R3, R0, RZ, 0x1c ;  /* 0x0000000003007211 */ /* 0x000fc800078fe0ff */
[----:B------:R-:W-:-:S05]  /*0200*/  PRMT R0, R0, 0x9910, RZ ;  /* 0x0000991000007816 */ /* 0x000fca00000000ff */
[----:B------:R-:W-:-:S04]  /*0210*/  IMAD R0, R0, 0x60, RZ ;  /* 0x0000006000007824 */ /* 0x000fc800078e02ff */
[----:B------:R-:W-:-:S05]  /*0220*/  IMAD.MOV R0, RZ, RZ, -R0 ;  /* 0x000000ffff007224 */ /* 0x000fca00078e0a00 */
[----:B------:R-:W-:-:S05]  /*0230*/  PRMT R0, R0, 0x7710, RZ ;  /* 0x0000771000007816 */ /* 0x000fca00000000ff */
[----:B------:R-:W-:Y:S01]  /*0240*/  IMAD.IADD R0, R17, 0x1, R0 ;  /* 0x0000000111007824 */ /* 0x000fe200078e0200 */
[----:B------:R-:W-:-:S04]  /*0250*/  IADD3.X R17, PT, PT, R18, UR5, RZ, P1, !PT ;  /* 0x0000000512117c10 */ /* 0x000fc80008ffe4ff */
[----:B------:R-:W-:-:S04]  /*0260*/  PRMT R2, R0, 0x9910, RZ ;  /* 0x0000991000027816 */ /* 0x000fc800000000ff */
[----:B------:R-:W-:-:S13]  /*0270*/  ISETP.GE.AND P0, PT, R2, RZ, PT ;  /* 0x000000ff0200720c */ /* 0x000fda0003f06270 */
[----:B------:R-:W-:-:S04]  /*0280*/  @!P0 VIADD R0, R0, 0x60 ;  /* 0x0000006000008836 */ /* 0x000fc80000000000 */
[----:B------:R-:W-:-:S05]  /*0290*/  VIADD R3, R0, 0x20 ;  /* 0x0000002000037836 */ /* 0x000fca0000000000 */
[----:B------:R-:W-:Y:S01]  /*02a0*/  STG.E.U8 desc[UR36][R16.64], R3 ;  /* 0x0000000310007986 */ /* 0x000fe2000c101124 */
[----:B------:R-:W-:Y:S05]  /*02b0*/  EXIT ;  /* 0x000000000000794d */ /* 0x000fea0003800000 */
.L_x_2:
[----:B------:R-:W-:-:S00]  /*02c0*/  BRA `(.L_x_2) ;  /* 0xfffffffc00fc7947 */ /* 0x000fc0000383ffff */
[----:B------:R-:W-:-:S00]  /*02d0*/  NOP ;  /* 0x0000000000007918 */ /* 0x000fc00000000000 */
        /* <DEDUP_REMOVED lines=10> */
.L_x_3:


//--------------------- .nv.global.init           --------------------------
	.section	.nv.global.init,"aw",@progbits
.nv.global.init:
	.type		$str,@object
	.size		$str,(.L_0 - $str)
$str:
        /*0000*/ 	.byte	0x45, 0x6e, 0x6f, 0x75, 0x6e, 0x74, 0x65, 0x72, 0x65, 0x64, 0x20, 0x63, 0x68, 0x61, 0x72, 0x61
        /*0010*/ 	.byte	0x63, 0x74, 0x65, 0x72, 0x20, 0x6f, 0x75, 0x74, 0x73, 0x69, 0x64, 0x65, 0x20, 0x6f, 0x66, 0x20
        /*0020*/ 	.byte	0x70, 0x72, 0x69, 0x6e, 0x74, 0x61, 0x62, 0x6c, 0x65, 0x20, 0x72, 0x61, 0x6e, 0x67, 0x65, 0x00
.L_0:


//--------------------- .nv.shared.reserved.0     --------------------------
	.section	.nv.shared.reserved.0,"aw",@nobits
	.weak		__nv_reservedSMEM_offset_0_alias
	.size		__nv_reservedSMEM_offset_0_alias, 0, 64
	.other		__nv_reservedSMEM_offset_0_alias,@"STO_CUDA_RESERVED_SHARED STV_DEFAULT"
__nv_reservedSMEM_offset_0_alias:
	.zero		0
	.zero		64


//--------------------- .nv.constant0._Z7encryptPcS_ --------------------------
	.section	.nv.constant0._Z7encryptPcS_,"a",@progbits
	.sectionflags	@""
	.align	4
.nv.constant0._Z7encryptPcS_:
	.zero		912


//--------------------- SYMBOLS --------------------------

	.type		.nv.reservedSmem.offset0,@object
	.size		.nv.reservedSmem.offset0,0x4
	.type		vprintf,@function
